//
// Generated by NVIDIA NVVM Compiler
//
// Compiler Build ID: CL-36424714
// Cuda compilation tools, release 13.0, V13.0.88
// Based on NVVM 20.0.0
//

.version 9.0
.target sm_100
.address_size 64

	// .globl	_Z10stencil_1dPfS_

.visible .entry _Z10stencil_1dPfS_(
	.param .u64 .ptr .align 1 _Z10stencil_1dPfS__param_0,
	.param .u64 .ptr .align 1 _Z10stencil_1dPfS__param_1
)
{
	.reg .pred 	%p<11>;
	.reg .b32 	%r<17>;
	.reg .b32 	%f<36>;
	.reg .b64 	%rd<18>;

	ld.param.u64 	%rd5, [_Z10stencil_1dPfS__param_0];
	ld.param.u64 	%rd4, [_Z10stencil_1dPfS__param_1];
	cvta.to.global.u64 	%rd1, %rd5;
	mov.u32 	%r1, %ctaid.x;
	setp.gt.u32 	%p1, %r1, 999999;
	@%p1 bra 	$L__BB0_19;
	cvta.to.global.u64 	%rd6, %rd4;
	mul.wide.u32 	%rd7, %r1, 4;
	add.s64 	%rd8, %rd1, %rd7;
	ld.global.f32 	%f28, [%rd8];
	add.s64 	%rd2, %rd6, %rd7;
	st.global.f32 	[%rd2], %f28;
	mov.b32 	%r16, 1;
$L__BB0_2:
	setp.lt.u32 	%p2, %r1, %r16;
	@%p2 bra 	$L__BB0_4;
	sub.s32 	%r8, %r1, %r16;
	mul.wide.u32 	%rd9, %r8, 4;
	add.s64 	%rd10, %rd1, %rd9;
	ld.global.f32 	%f19, [%rd10];
	add.f32 	%f28, %f19, %f28;
	st.global.f32 	[%rd2], %f28;
$L__BB0_4:
	add.s32 	%r3, %r16, %r1;
	setp.gt.u32 	%p3, %r3, 999999;
	mul.wide.u32 	%rd11, %r3, 4;
	add.s64 	%rd3, %rd1, %rd11;
	@%p3 bra 	$L__BB0_6;
	ld.global.f32 	%f20, [%rd3];
	add.f32 	%f28, %f20, %f28;
	st.global.f32 	[%rd2], %f28;
$L__BB0_6:
	setp.le.u32 	%p4, %r1, %r16;
	@%p4 bra 	$L__BB0_8;
	not.b32 	%r9, %r16;
	add.s32 	%r10, %r1, %r9;
	mul.wide.u32 	%rd12, %r10, 4;
	add.s64 	%rd13, %rd1, %rd12;
	ld.global.f32 	%f21, [%rd13];
	add.f32 	%f28, %f21, %f28;
	st.global.f32 	[%rd2], %f28;
$L__BB0_8:
	add.s32 	%r11, %r3, 1;
	setp.gt.u32 	%p5, %r11, 999999;
	@%p5 bra 	$L__BB0_10;
	ld.global.f32 	%f22, [%rd3+4];
	add.f32 	%f28, %f22, %f28;
	st.global.f32 	[%rd2], %f28;
$L__BB0_10:
	add.s32 	%r4, %r16, 2;
	setp.lt.u32 	%p6, %r1, %r4;
	@%p6 bra 	$L__BB0_12;
	sub.s32 	%r12, %r1, %r4;
	mul.wide.u32 	%rd14, %r12, 4;
	add.s64 	%rd15, %rd1, %rd14;
	ld.global.f32 	%f23, [%rd15];
	add.f32 	%f28, %f23, %f28;
	st.global.f32 	[%rd2], %f28;
$L__BB0_12:
	add.s32 	%r13, %r3, 2;
	setp.gt.u32 	%p7, %r13, 999999;
	@%p7 bra 	$L__BB0_14;
	ld.global.f32 	%f24, [%rd3+8];
	add.f32 	%f28, %f24, %f28;
	st.global.f32 	[%rd2], %f28;
$L__BB0_14:
	add.s32 	%r5, %r16, 3;
	setp.lt.u32 	%p8, %r1, %r5;
	@%p8 bra 	$L__BB0_16;
	sub.s32 	%r14, %r1, %r5;
	mul.wide.u32 	%rd16, %r14, 4;
	add.s64 	%rd17, %rd1, %rd16;
	ld.global.f32 	%f25, [%rd17];
	add.f32 	%f28, %f25, %f28;
	st.global.f32 	[%rd2], %f28;
$L__BB0_16:
	add.s32 	%r15, %r3, 3;
	setp.gt.u32 	%p9, %r15, 999999;
	@%p9 bra 	$L__BB0_18;
	ld.global.f32 	%f26, [%rd3+12];
	add.f32 	%f28, %f26, %f28;
	st.global.f32 	[%rd2], %f28;
$L__BB0_18:
	add.s32 	%r16, %r16, 4;
	setp.ne.s32 	%p10, %r16, 301;
	@%p10 bra 	$L__BB0_2;
$L__BB0_19:
	ret;

}


// ===== COMPILED SASS (sm_100) =====

	.target	sm_100

	.elftype	@"ET_EXEC"


//--------------------- .note.nv.tkinfo           --------------------------
	.section	.note.nv.tkinfo,"",@"SHT_NOTE"
	.sectionflags	@"SHF_NOTE_NV_TKINFO"
	.tkinfo
        /*0018*/ 	.word	0x00000002
        /*0030*/ 	.string	""
        /*0030*/ 	.string	"ptxas"
        /*0030*/ 	.string	"Cuda compilation tools, release 13.0, V13.0.88"
        /*0030*/ 	.string	"Build cuda_13.0.r13.0/compiler.36424714_0"
        /*0030*/ 	.string	"-arch sm_100 -m 64 "



//--------------------- .note.nv.cuinfo           --------------------------
	.section	.note.nv.cuinfo,"",@"SHT_NOTE"
	.sectionflags	@"SHF_NOTE_NV_CUINFO"
        /*0018*/ 	.short	0x0002
        /*001a*/ 	.short	0x0064
        /*001c*/ 	.short	0x0082
	.zero		2


//--------------------- .nv.info                  --------------------------
	.section	.nv.info,"",@"SHT_CUDA_INFO"
	.align	4


	//----- nvinfo : EIATTR_REGCOUNT
	.align		4
        /*0000*/ 	.byte	0x04, 0x2f
        /*0002*/ 	.short	(.L_1 - .L_0)
	.align		4
.L_0:
        /*0004*/ 	.word	index@(_Z10stencil_1dPfS_)
        /*0008*/ 	.word	0x00000014


	//----- nvinfo : EIATTR_FRAME_SIZE
	.align		4
.L_1:
        /*000c*/ 	.byte	0x04, 0x11
        /*000e*/ 	.short	(.L_3 - .L_2)
	.align		4
.L_2:
        /*0010*/ 	.word	index@(_Z10stencil_1dPfS_)
        /*0014*/ 	.word	0x00000000


	//----- nvinfo : EIATTR_MIN_STACK_SIZE
	.align		4
.L_3:
        /*0018*/ 	.byte	0x04, 0x12
        /*001a*/ 	.short	(.L_5 - .L_4)
	.align		4
.L_4:
        /*001c*/ 	.word	index@(_Z10stencil_1dPfS_)
        /*0020*/ 	.word	0x00000000
.L_5:


//--------------------- .nv.compat                --------------------------
	.section	.nv.compat,"",@"SHT_CUDA_COMPAT_INFO"
	.align	4
        /*0000*/ 	.byte	0x02, 0x09, 0x00, 0x00, 0x02, 0x02, 0x01, 0x00, 0x02, 0x05, 0x05, 0x00, 0x03, 0x07, 0x01, 0x01
        /*0010*/ 	.byte	0x02, 0x03, 0x00, 0x00, 0x02, 0x06, 0x01, 0x00, 0x04, 0x0b, 0x08, 0x00, 0x09, 0x00, 0x00, 0x00
        /*0020*/ 	.byte	0x00, 0x00, 0x00, 0x00


//--------------------- .nv.info._Z10stencil_1dPfS_ --------------------------
	.section	.nv.info._Z10stencil_1dPfS_,"",@"SHT_CUDA_INFO"
	.sectionflags	@""
	.align	4


	//----- nvinfo : EIATTR_CUDA_API_VERSION
	.align		4
        /*0000*/ 	.byte	0x04, 0x37
        /*0002*/ 	.short	(.L_7 - .L_6)
.L_6:
        /*0004*/ 	.word	0x00000082


	//----- nvinfo : EIATTR_KPARAM_INFO
	.align		4
.L_7:
        /*0008*/ 	.byte	0x04, 0x17
        /*000a*/ 	.short	(.L_9 - .L_8)
.L_8:
        /*000c*/ 	.word	0x00000000
        /*0010*/ 	.short	0x0001
        /*0012*/ 	.short	0x0008
        /*0014*/ 	.byte	0x00, 0xf5, 0x21, 0x00


	//----- nvinfo : EIATTR_KPARAM_INFO
	.align		4
.L_9:
        /*0018*/ 	.byte	0x04, 0x17
        /*001a*/ 	.short	(.L_11 - .L_10)
.L_10:
        /*001c*/ 	.word	0x00000000
        /*0020*/ 	.short	0x0000
        /*0022*/ 	.short	0x0000
        /*0024*/ 	.byte	0x00, 0xf5, 0x21, 0x00


	//----- nvinfo : EIATTR_SPARSE_MMA_MASK
	.align		4
.L_11:
        /*0028*/ 	.byte	0x03, 0x50
        /*002a*/ 	.short	0x0000


	//----- nvinfo : EIATTR_MAXREG_COUNT
	.align		4
        /*002c*/ 	.byte	0x03, 0x1b
        /*002e*/ 	.short	0x00ff


	//----- nvinfo : EIATTR_MERCURY_ISA_VERSION
	.align		4
        /*0030*/ 	.byte	0x03, 0x5f
        /*0032*/ 	.short	0x0101


	//----- nvinfo : EIATTR_VRC_CTA_INIT_COUNT
	.align		4
        /*0034*/ 	.byte	0x02, 0x4a
	.zero		1
	.zero		1


	//----- nvinfo : EIATTR_EXIT_INSTR_OFFSETS
	.align		4
        /*0038*/ 	.byte	0x04, 0x1c
        /*003a*/ 	.short	(.L_13 - .L_12)


	//   ....[0]....
.L_12:
        /*003c*/ 	.word	0x00000030


	//   ....[1]....
        /*0040*/ 	.word	0x00000400


	//----- nvinfo : EIATTR_CBANK_PARAM_SIZE
	.align		4
.L_13:
        /*0044*/ 	.byte	0x03, 0x19
        /*0046*/ 	.short	0x0010


	//----- nvinfo : EIATTR_PARAM_CBANK
	.align		4
        /*0048*/ 	.byte	0x04, 0x0a
        /*004a*/ 	.short	(.L_15 - .L_14)
	.align		4
.L_14:
        /*004c*/ 	.word	index@(.nv.constant0._Z10stencil_1dPfS_)
        /*0050*/ 	.short	0x0380
        /*0052*/ 	.short	0x0010


	//----- nvinfo : EIATTR_SW_WAR
	.align		4
.L_15:
        /*0054*/ 	.byte	0x04, 0x36
        /*0056*/ 	.short	(.L_17 - .L_16)
.L_16:
        /*0058*/ 	.word	0x00000008
.L_17:


//--------------------- .nv.callgraph             --------------------------
	.section	.nv.callgraph,"",@"SHT_CUDA_CALLGRAPH"
	.align	4
	.sectionentsize	8
	.align		4
        /*0000*/ 	.word	0x00000000
	.align		4
        /*0004*/ 	.word	0xffffffff
	.align		4
        /*0008*/ 	.word	0x00000000
	.align		4
        /*000c*/ 	.word	0xfffffffe
	.align		4
        /*0010*/ 	.word	0x00000000
	.align		4
        /*0014*/ 	.word	0xfffffffd
	.align		4
        /*0018*/ 	.word	0x00000000
	.align		4
        /*001c*/ 	.word	0xfffffffc


//--------------------- .text._Z10stencil_1dPfS_  --------------------------
	.section	.text._Z10stencil_1dPfS_,"ax",@progbits
	.align	128
        .global         _Z10stencil_1dPfS_
        .type           _Z10stencil_1dPfS_,@function
        .size           _Z10stencil_1dPfS_,(.L_x_2 - _Z10stencil_1dPfS_)
        .other          _Z10stencil_1dPfS_,@"STO_CUDA_ENTRY STV_DEFAULT"
_Z10stencil_1dPfS_:
.text._Z10stencil_1dPfS_:
[----:B------:R-:W-:Y:S01]  /*0000*/  LDC R1, c[0x0][0x37c] ;  /* 0x0000df00ff017b82 */ /* 0x000fe20000000800 */
[----:B------:R-:W0:Y:S02]  /*0010*/  S2R R0, SR_CTAID.X ;  /* 0x0000000000007919 */ /* 0x000e240000002500 */
[----:B0-----:R-:W-:-:S13]  /*0020*/  ISETP.GT.U32.AND P0, PT, R0, 0xf423f, PT ;  /* 0x000f423f0000780c */ /* 0x001fda0003f04070 */
[----:B------:R-:W-:Y:S05]  /*0030*/  @P0 EXIT ;  /* 0x000000000000094d */ /* 0x000fea0003800000 */
[----:B------:R-:W0:Y:S01]  /*0040*/  LDC.64 R6, c[0x0][0x380] ;  /* 0x0000e000ff067b82 */ /* 0x000e220000000a00 */
[----:B------:R-:W1:Y:S07]  /*0050*/  LDCU.64 UR4, c[0x0][0x358] ;  /* 0x00006b00ff0477ac */ /* 0x000e6e0008000a00 */
[----:B------:R-:W2:Y:S08]  /*0060*/  LDC.64 R2, c[0x0][0x388] ;  /* 0x0000e200ff027b82 */ /* 0x000eb00000000a00 */
[----:B------:R-:W3:Y:S01]  /*0070*/  LDC.64 R4, c[0x0][0x380] ;  /* 0x0000e000ff047b82 */ /* 0x000ee20000000a00 */
[----:B0-----:R-:W-:-:S05]  /*0080*/  IMAD.WIDE.U32 R6, R0, 0x4, R6 ;  /* 0x0000000400067825 */ /* 0x001fca00078e0006 */
[----:B-1----:R-:W4:Y:S01]  /*0090*/  LDG.E R9, desc[UR4][R6.64] ;  /* 0x0000000406097981 */ /* 0x002f22000c1e1900 */
[----:B------:R-:W-:Y:S02]  /*00a0*/  HFMA2 R11, -RZ, RZ, 0, 5.9604644775390625e-08 ;  /* 0x00000001ff0b7431 */ /* 0x000fe400000001ff */
[----:B--2---:R-:W-:-:S05]  /*00b0*/  IMAD.WIDE.U32 R2, R0, 0x4, R2 ;  /* 0x0000000400027825 */ /* 0x004fca00078e0002 */
[----:B---34-:R0:W-:Y:S02]  /*00c0*/  STG.E desc[UR4][R2.64], R9 ;  /* 0x0000000902007986 */ /* 0x0181e4000c101904 */
.L_x_0:
[----:B------:R-:W-:-:S13]  /*00d0*/  ISETP.GE.U32.AND P1, PT, R0, R11, PT ;  /* 0x0000000b0000720c */ /* 0x000fda0003f26070 */
[----:B------:R-:W-:-:S05]  /*00e0*/  @P1 IADD3 R15, PT, PT, R0, -R11, RZ ;  /* 0x8000000b000f1210 */ /* 0x000fca0007ffe0ff */
[----:B------:R-:W-:-:S06]  /*00f0*/  @P1 IMAD.WIDE.U32 R14, R15, 0x4, R4 ;  /* 0x000000040f0e1825 */ /* 0x000fcc00078e0004 */
[----:B------:R-:W0:Y:S01]  /*0100*/  @P1 LDG.E R14, desc[UR4][R14.64] ;  /* 0x000000040e0e1981 */ /* 0x000e22000c1e1900 */
[----:B------:R-:W-:-:S04]  /*0110*/  IMAD.IADD R13, R0, 0x1, R11 ;  /* 0x00000001000d7824 */ /* 0x000fc800078e020b */
[C---:B------:R-:W-:Y:S01]  /*0120*/  IMAD.WIDE.U32 R6, R13.reuse, 0x4, R4 ;  /* 0x000000040d067825 */ /* 0x040fe200078e0004 */
[----:B------:R-:W-:-:S03]  /*0130*/  ISETP.GT.U32.AND P0, PT, R13, 0xf423f, PT ;  /* 0x000f423f0d00780c */ /* 0x000fc60003f04070 */
[----:B0-----:R-:W-:-:S05]  /*0140*/  @P1 FADD R9, R9, R14 ;  /* 0x0000000e09091221 */ /* 0x001fca0000000000 */
[----:B------:R0:W-:Y:S05]  /*0150*/  @P1 STG.E desc[UR4][R2.64], R9 ;  /* 0x0000000902001986 */ /* 0x0001ea000c101904 */
[----:B------:R-:W0:Y:S01]  /*0160*/  @!P0 LDG.E R8, desc[UR4][R6.64] ;  /* 0x0000000406088981 */ /* 0x000e22000c1e1900 */
[----:B------:R-:W-:-:S13]  /*0170*/  ISETP.GT.U32.AND P1, PT, R0, R11, PT ;  /* 0x0000000b0000720c */ /* 0x000fda0003f24070 */
[----:B------:R-:W-:-:S04]  /*0180*/  @P1 LOP3.LUT R17, RZ, R11, RZ, 0x33, !PT ;  /* 0x0000000bff111212 */ /* 0x000fc800078e33ff */
[----:B------:R-:W-:-:S05]  /*0190*/  @P1 IADD3 R17, PT, PT, R17, R0, RZ ;  /* 0x0000000011111210 */ /* 0x000fca0007ffe0ff */
[----:B------:R-:W-:-:S04]  /*01a0*/  @P1 IMAD.WIDE.U32 R14, R17, 0x4, R4 ;  /* 0x00000004110e1825 */ /* 0x000fc800078e0004 */
[----:B0-----:R-:W-:-:S05]  /*01b0*/  @!P0 FADD R9, R9, R8 ;  /* 0x0000000809098221 */ /* 0x001fca0000000000 */
[----:B------:R0:W-:Y:S04]  /*01c0*/  @!P0 STG.E desc[UR4][R2.64], R9 ;  /* 0x0000000902008986 */ /* 0x0001e8000c101904 */
[----:B------:R-:W0:Y:S01]  /*01d0*/  @P1 LDG.E R14, desc[UR4][R14.64] ;  /* 0x000000040e0e1981 */ /* 0x000e22000c1e1900 */
[----:B------:R-:W-:-:S05]  /*01e0*/  VIADD R8, R13, 0x1 ;  /* 0x000000010d087836 */ /* 0x000fca0000000000 */
[----:B------:R-:W-:Y:S02]  /*01f0*/  ISETP.GT.U32.AND P0, PT, R8, 0xf423f, PT ;  /* 0x000f423f0800780c */ /* 0x000fe40003f04070 */
[----:B------:R-:W-:Y:S01]  /*0200*/  IADD3 R17, PT, PT, R11, 0x2, RZ ;  /* 0x000000020b117810 */ /* 0x000fe20007ffe0ff */
[----:B0-----:R-:W-:-:S05]  /*0210*/  @P1 FADD R9, R9, R14 ;  /* 0x0000000e09091221 */ /* 0x001fca0000000000 */
[----:B------:R0:W-:Y:S05]  /*0220*/  @P1 STG.E desc[UR4][R2.64], R9 ;  /* 0x0000000902001986 */ /* 0x0001ea000c101904 */
[----:B------:R-:W0:Y:S01]  /*0230*/  @!P0 LDG.E R8, desc[UR4][R6.64+0x4] ;  /* 0x0000040406088981 */ /* 0x000e22000c1e1900 */
[----:B------:R-:W-:-:S13]  /*0240*/  ISETP.GE.U32.AND P1, PT, R0, R17, PT ;  /* 0x000000110000720c */ /* 0x000fda0003f26070 */
[----:B------:R-:W-:-:S04]  /*0250*/  @P1 IMAD.IADD R17, R0, 0x1, -R17 ;  /* 0x0000000100111824 */ /* 0x000fc800078e0a11 */
[----:B------:R-:W-:-:S04]  /*0260*/  @P1 IMAD.WIDE.U32 R16, R17, 0x4, R4 ;  /* 0x0000000411101825 */ /* 0x000fc800078e0004 */
[----:B0-----:R-:W-:-:S05]  /*0270*/  @!P0 FADD R9, R9, R8 ;  /* 0x0000000809098221 */ /* 0x001fca0000000000 */
[----:B------:R0:W-:Y:S04]  /*0280*/  @!P0 STG.E desc[UR4][R2.64], R9 ;  /* 0x0000000902008986 */ /* 0x0001e8000c101904 */
[----:B------:R-:W0:Y:S01]  /*0290*/  @P1 LDG.E R16, desc[UR4][R16.64] ;  /* 0x0000000410101981 */ /* 0x000e22000c1e1900 */
[----:B------:R-:W-:-:S04]  /*02a0*/  IADD3 R8, PT, PT, R13, 0x2, RZ ;  /* 0x000000020d087810 */ /* 0x000fc80007ffe0ff */
        /* <DEDUP_REMOVED lines=12> */
[----:B------:R-:W-:Y:S01]  /*0370*/  ISETP.GT.U32.AND P0, PT, R13, 0xf423f, PT ;  /* 0x000f423f0d00780c */ /* 0x000fe20003f04070 */
[----:B0-----:R-:W-:-:S05]  /*0380*/  @P1 FADD R9, R9, R14 ;  /* 0x0000000e09091221 */ /* 0x001fca0000000000 */
[----:B------:R0:W-:Y:S07]  /*0390*/  @P1 STG.E desc[UR4][R2.64], R9 ;  /* 0x0000000902001986 */ /* 0x0001ee000c101904 */
[----:B------:R-:W0:Y:S01]  /*03a0*/  @!P0 LDG.E R6, desc[UR4][R6.64+0xc] ;  /* 0x00000c0406068981 */ /* 0x000e22000c1e1900 */
[----:B------:R-:W-:Y:S01]  /*03b0*/  IADD3 R11, PT, PT, R11, 0x4, RZ ;  /* 0x000000040b0b7810 */ /* 0x000fe20007ffe0ff */
[----:B0-----:R-:W-:-:S05]  /*03c0*/  @!P0 FADD R9, R9, R6 ;  /* 0x0000000609098221 */ /* 0x001fca0000000000 */
[----:B------:R1:W-:Y:S01]  /*03d0*/  @!P0 STG.E desc[UR4][R2.64], R9 ;  /* 0x0000000902008986 */ /* 0x0003e2000c101904 */
[----:B------:R-:W-:-:S13]  /*03e0*/  ISETP.NE.AND P0, PT, R11, 0x12d, PT ;  /* 0x0000012d0b00780c */ /* 0x000fda0003f05270 */
[----:B-1----:R-:W-:Y:S05]  /*03f0*/  @P0 BRA `(.L_x_0) ;  /* 0xfffffffc00340947 */ /* 0x002fea000383ffff */
[----:B------:R-:W-:Y:S05]  /*0400*/  EXIT ;  /* 0x000000000000794d */ /* 0x000fea0003800000 */
.L_x_1:
[----:B------:R-:W-:-:S00]  /*0410*/  BRA `(.L_x_1) ;  /* 0xfffffffc00fc7947 */ /* 0x000fc0000383ffff */
[----:B------:R-:W-:-:S00]  /*0420*/  NOP ;  /* 0x0000000000007918 */ /* 0x000fc00000000000 */
        /* <DEDUP_REMOVED lines=13> */
.L_x_2:


//--------------------- .nv.shared.reserved.0     --------------------------
	.section	.nv.shared.reserved.0,"aw",@nobits
	.weak		__nv_reservedSMEM_offset_0_alias
	.size		__nv_reservedSMEM_offset_0_alias, 0, 64
	.other		__nv_reservedSMEM_offset_0_alias,@"STO_CUDA_RESERVED_SHARED STV_DEFAULT"
__nv_reservedSMEM_offset_0_alias:
	.zero		0
	.zero		64


//--------------------- .nv.constant0._Z10stencil_1dPfS_ --------------------------
	.section	.nv.constant0._Z10stencil_1dPfS_,"a",@progbits
	.sectionflags	@""
	.align	4
.nv.constant0._Z10stencil_1dPfS_:
	.zero		912


//--------------------- SYMBOLS --------------------------

	.type		.nv.reservedSmem.offset0,@object
	.size		.nv.reservedSmem.offset0,0x4
